//
// Generated by NVIDIA NVVM Compiler
//
// Compiler Build ID: CL-36424714
// Cuda compilation tools, release 13.0, V13.0.88
// Based on NVVM 20.0.0
//

.version 9.0
.target sm_100
.address_size 64

	// .globl	_Z13integral_rectPddi
// _ZZ13integral_rectPddiE10sum_shared has been demoted
// _ZZ13integral_trapPddiE10sum_shared has been demoted
// _ZZ16integral_simpsonPddiE10sum_shared has been demoted

.visible .entry _Z13integral_rectPddi(
	.param .u64 .ptr .align 1 _Z13integral_rectPddi_param_0,
	.param .f64 _Z13integral_rectPddi_param_1,
	.param .u32 _Z13integral_rectPddi_param_2
)
{
	.reg .pred 	%p<3>;
	.reg .b32 	%r<14>;
	.reg .b64 	%rd<6>;
	.reg .b64 	%fd<70>;
	// demoted variable
	.shared .align 8 .b8 _ZZ13integral_rectPddiE10sum_shared[256];
	ld.param.u64 	%rd1, [_Z13integral_rectPddi_param_0];
	ld.param.f64 	%fd2, [_Z13integral_rectPddi_param_1];
	ld.param.u32 	%r3, [_Z13integral_rectPddi_param_2];
	mov.u32 	%r1, %ctaid.x;
	shl.b32 	%r4, %r1, 5;
	mov.u32 	%r2, %tid.x;
	add.s32 	%r5, %r4, %r2;
	shl.b32 	%r6, %r3, 9;
	add.s32 	%r7, %r5, %r6;
	cvt.rn.f64.s32 	%fd1, %r7;
	setp.gt.s32 	%p1, %r7, 99999999;
	@%p1 bra 	$L__BB0_2;
	fma.rn.f64 	%fd3, %fd2, %fd1, 0d0000000000000000;
	fma.rn.f64 	%fd4, %fd3, 0d4014000000000000, 0d4024000000000000;
	mul.f64 	%fd5, %fd2, %fd4;
	shl.b32 	%r11, %r2, 3;
	mov.u32 	%r12, _ZZ13integral_rectPddiE10sum_shared;
	add.s32 	%r13, %r12, %r11;
	st.shared.f64 	[%r13], %fd5;
	bra.uni 	$L__BB0_3;
$L__BB0_2:
	shl.b32 	%r8, %r2, 3;
	mov.u32 	%r9, _ZZ13integral_rectPddiE10sum_shared;
	add.s32 	%r10, %r9, %r8;
	mov.b64 	%rd2, 0;
	st.shared.u64 	[%r10], %rd2;
$L__BB0_3:
	bar.sync 	0;
	setp.ne.s32 	%p2, %r2, 0;
	@%p2 bra 	$L__BB0_5;
	ld.shared.f64 	%fd6, [_ZZ13integral_rectPddiE10sum_shared];
	add.f64 	%fd7, %fd6, 0d0000000000000000;
	ld.shared.f64 	%fd8, [_ZZ13integral_rectPddiE10sum_shared+8];
	add.f64 	%fd9, %fd7, %fd8;
	ld.shared.f64 	%fd10, [_ZZ13integral_rectPddiE10sum_shared+16];
	add.f64 	%fd11, %fd9, %fd10;
	ld.shared.f64 	%fd12, [_ZZ13integral_rectPddiE10sum_shared+24];
	add.f64 	%fd13, %fd11, %fd12;
	ld.shared.f64 	%fd14, [_ZZ13integral_rectPddiE10sum_shared+32];
	add.f64 	%fd15, %fd13, %fd14;
	ld.shared.f64 	%fd16, [_ZZ13integral_rectPddiE10sum_shared+40];
	add.f64 	%fd17, %fd15, %fd16;
	ld.shared.f64 	%fd18, [_ZZ13integral_rectPddiE10sum_shared+48];
	add.f64 	%fd19, %fd17, %fd18;
	ld.shared.f64 	%fd20, [_ZZ13integral_rectPddiE10sum_shared+56];
	add.f64 	%fd21, %fd19, %fd20;
	ld.shared.f64 	%fd22, [_ZZ13integral_rectPddiE10sum_shared+64];
	add.f64 	%fd23, %fd21, %fd22;
	ld.shared.f64 	%fd24, [_ZZ13integral_rectPddiE10sum_shared+72];
	add.f64 	%fd25, %fd23, %fd24;
	ld.shared.f64 	%fd26, [_ZZ13integral_rectPddiE10sum_shared+80];
	add.f64 	%fd27, %fd25, %fd26;
	ld.shared.f64 	%fd28, [_ZZ13integral_rectPddiE10sum_shared+88];
	add.f64 	%fd29, %fd27, %fd28;
	ld.shared.f64 	%fd30, [_ZZ13integral_rectPddiE10sum_shared+96];
	add.f64 	%fd31, %fd29, %fd30;
	ld.shared.f64 	%fd32, [_ZZ13integral_rectPddiE10sum_shared+104];
	add.f64 	%fd33, %fd31, %fd32;
	ld.shared.f64 	%fd34, [_ZZ13integral_rectPddiE10sum_shared+112];
	add.f64 	%fd35, %fd33, %fd34;
	ld.shared.f64 	%fd36, [_ZZ13integral_rectPddiE10sum_shared+120];
	add.f64 	%fd37, %fd35, %fd36;
	ld.shared.f64 	%fd38, [_ZZ13integral_rectPddiE10sum_shared+128];
	add.f64 	%fd39, %fd37, %fd38;
	ld.shared.f64 	%fd40, [_ZZ13integral_rectPddiE10sum_shared+136];
	add.f64 	%fd41, %fd39, %fd40;
	ld.shared.f64 	%fd42, [_ZZ13integral_rectPddiE10sum_shared+144];
	add.f64 	%fd43, %fd41, %fd42;
	ld.shared.f64 	%fd44, [_ZZ13integral_rectPddiE10sum_shared+152];
	add.f64 	%fd45, %fd43, %fd44;
	ld.shared.f64 	%fd46, [_ZZ13integral_rectPddiE10sum_shared+160];
	add.f64 	%fd47, %fd45, %fd46;
	ld.shared.f64 	%fd48, [_ZZ13integral_rectPddiE10sum_shared+168];
	add.f64 	%fd49, %fd47, %fd48;
	ld.shared.f64 	%fd50, [_ZZ13integral_rectPddiE10sum_shared+176];
	add.f64 	%fd51, %fd49, %fd50;
	ld.shared.f64 	%fd52, [_ZZ13integral_rectPddiE10sum_shared+184];
	add.f64 	%fd53, %fd51, %fd52;
	ld.shared.f64 	%fd54, [_ZZ13integral_rectPddiE10sum_shared+192];
	add.f64 	%fd55, %fd53, %fd54;
	ld.shared.f64 	%fd56, [_ZZ13integral_rectPddiE10sum_shared+200];
	add.f64 	%fd57, %fd55, %fd56;
	ld.shared.f64 	%fd58, [_ZZ13integral_rectPddiE10sum_shared+208];
	add.f64 	%fd59, %fd57, %fd58;
	ld.shared.f64 	%fd60, [_ZZ13integral_rectPddiE10sum_shared+216];
	add.f64 	%fd61, %fd59, %fd60;
	ld.shared.f64 	%fd62, [_ZZ13integral_rectPddiE10sum_shared+224];
	add.f64 	%fd63, %fd61, %fd62;
	ld.shared.f64 	%fd64, [_ZZ13integral_rectPddiE10sum_shared+232];
	add.f64 	%fd65, %fd63, %fd64;
	ld.shared.f64 	%fd66, [_ZZ13integral_rectPddiE10sum_shared+240];
	add.f64 	%fd67, %fd65, %fd66;
	ld.shared.f64 	%fd68, [_ZZ13integral_rectPddiE10sum_shared+248];
	add.f64 	%fd69, %fd67, %fd68;
	cvta.to.global.u64 	%rd3, %rd1;
	mul.wide.u32 	%rd4, %r1, 8;
	add.s64 	%rd5, %rd3, %rd4;
	st.global.f64 	[%rd5], %fd69;
$L__BB0_5:
	ret;

}
	// .globl	_Z13integral_trapPddi
.visible .entry _Z13integral_trapPddi(
	.param .u64 .ptr .align 1 _Z13integral_trapPddi_param_0,
	.param .f64 _Z13integral_trapPddi_param_1,
	.param .u32 _Z13integral_trapPddi_param_2
)
{
	.reg .pred 	%p<3>;
	.reg .b32 	%r<14>;
	.reg .b64 	%rd<6>;
	.reg .b64 	%fd<74>;
	// demoted variable
	.shared .align 8 .b8 _ZZ13integral_trapPddiE10sum_shared[256];
	ld.param.u64 	%rd1, [_Z13integral_trapPddi_param_0];
	ld.param.f64 	%fd2, [_Z13integral_trapPddi_param_1];
	ld.param.u32 	%r3, [_Z13integral_trapPddi_param_2];
	mov.u32 	%r1, %ctaid.x;
	shl.b32 	%r4, %r1, 5;
	mov.u32 	%r2, %tid.x;
	add.s32 	%r5, %r4, %r2;
	shl.b32 	%r6, %r3, 9;
	add.s32 	%r7, %r5, %r6;
	cvt.rn.f64.s32 	%fd1, %r7;
	setp.gt.s32 	%p1, %r7, 99999999;
	@%p1 bra 	$L__BB1_2;
	fma.rn.f64 	%fd3, %fd2, %fd1, 0d0000000000000000;
	fma.rn.f64 	%fd4, %fd3, 0d4014000000000000, 0d4024000000000000;
	add.f64 	%fd5, %fd2, %fd3;
	fma.rn.f64 	%fd6, %fd5, 0d4014000000000000, 0d4024000000000000;
	add.f64 	%fd7, %fd4, %fd6;
	mul.f64 	%fd8, %fd7, 0d3FE0000000000000;
	mul.f64 	%fd9, %fd2, %fd8;
	shl.b32 	%r11, %r2, 3;
	mov.u32 	%r12, _ZZ13integral_trapPddiE10sum_shared;
	add.s32 	%r13, %r12, %r11;
	st.shared.f64 	[%r13], %fd9;
	bra.uni 	$L__BB1_3;
$L__BB1_2:
	shl.b32 	%r8, %r2, 3;
	mov.u32 	%r9, _ZZ13integral_trapPddiE10sum_shared;
	add.s32 	%r10, %r9, %r8;
	mov.b64 	%rd2, 0;
	st.shared.u64 	[%r10], %rd2;
$L__BB1_3:
	bar.sync 	0;
	setp.ne.s32 	%p2, %r2, 0;
	@%p2 bra 	$L__BB1_5;
	ld.shared.f64 	%fd10, [_ZZ13integral_trapPddiE10sum_shared];
	add.f64 	%fd11, %fd10, 0d0000000000000000;
	ld.shared.f64 	%fd12, [_ZZ13integral_trapPddiE10sum_shared+8];
	add.f64 	%fd13, %fd11, %fd12;
	ld.shared.f64 	%fd14, [_ZZ13integral_trapPddiE10sum_shared+16];
	add.f64 	%fd15, %fd13, %fd14;
	ld.shared.f64 	%fd16, [_ZZ13integral_trapPddiE10sum_shared+24];
	add.f64 	%fd17, %fd15, %fd16;
	ld.shared.f64 	%fd18, [_ZZ13integral_trapPddiE10sum_shared+32];
	add.f64 	%fd19, %fd17, %fd18;
	ld.shared.f64 	%fd20, [_ZZ13integral_trapPddiE10sum_shared+40];
	add.f64 	%fd21, %fd19, %fd20;
	ld.shared.f64 	%fd22, [_ZZ13integral_trapPddiE10sum_shared+48];
	add.f64 	%fd23, %fd21, %fd22;
	ld.shared.f64 	%fd24, [_ZZ13integral_trapPddiE10sum_shared+56];
	add.f64 	%fd25, %fd23, %fd24;
	ld.shared.f64 	%fd26, [_ZZ13integral_trapPddiE10sum_shared+64];
	add.f64 	%fd27, %fd25, %fd26;
	ld.shared.f64 	%fd28, [_ZZ13integral_trapPddiE10sum_shared+72];
	add.f64 	%fd29, %fd27, %fd28;
	ld.shared.f64 	%fd30, [_ZZ13integral_trapPddiE10sum_shared+80];
	add.f64 	%fd31, %fd29, %fd30;
	ld.shared.f64 	%fd32, [_ZZ13integral_trapPddiE10sum_shared+88];
	add.f64 	%fd33, %fd31, %fd32;
	ld.shared.f64 	%fd34, [_ZZ13integral_trapPddiE10sum_shared+96];
	add.f64 	%fd35, %fd33, %fd34;
	ld.shared.f64 	%fd36, [_ZZ13integral_trapPddiE10sum_shared+104];
	add.f64 	%fd37, %fd35, %fd36;
	ld.shared.f64 	%fd38, [_ZZ13integral_trapPddiE10sum_shared+112];
	add.f64 	%fd39, %fd37, %fd38;
	ld.shared.f64 	%fd40, [_ZZ13integral_trapPddiE10sum_shared+120];
	add.f64 	%fd41, %fd39, %fd40;
	ld.shared.f64 	%fd42, [_ZZ13integral_trapPddiE10sum_shared+128];
	add.f64 	%fd43, %fd41, %fd42;
	ld.shared.f64 	%fd44, [_ZZ13integral_trapPddiE10sum_shared+136];
	add.f64 	%fd45, %fd43, %fd44;
	ld.shared.f64 	%fd46, [_ZZ13integral_trapPddiE10sum_shared+144];
	add.f64 	%fd47, %fd45, %fd46;
	ld.shared.f64 	%fd48, [_ZZ13integral_trapPddiE10sum_shared+152];
	add.f64 	%fd49, %fd47, %fd48;
	ld.shared.f64 	%fd50, [_ZZ13integral_trapPddiE10sum_shared+160];
	add.f64 	%fd51, %fd49, %fd50;
	ld.shared.f64 	%fd52, [_ZZ13integral_trapPddiE10sum_shared+168];
	add.f64 	%fd53, %fd51, %fd52;
	ld.shared.f64 	%fd54, [_ZZ13integral_trapPddiE10sum_shared+176];
	add.f64 	%fd55, %fd53, %fd54;
	ld.shared.f64 	%fd56, [_ZZ13integral_trapPddiE10sum_shared+184];
	add.f64 	%fd57, %fd55, %fd56;
	ld.shared.f64 	%fd58, [_ZZ13integral_trapPddiE10sum_shared+192];
	add.f64 	%fd59, %fd57, %fd58;
	ld.shared.f64 	%fd60, [_ZZ13integral_trapPddiE10sum_shared+200];
	add.f64 	%fd61, %fd59, %fd60;
	ld.shared.f64 	%fd62, [_ZZ13integral_trapPddiE10sum_shared+208];
	add.f64 	%fd63, %fd61, %fd62;
	ld.shared.f64 	%fd64, [_ZZ13integral_trapPddiE10sum_shared+216];
	add.f64 	%fd65, %fd63, %fd64;
	ld.shared.f64 	%fd66, [_ZZ13integral_trapPddiE10sum_shared+224];
	add.f64 	%fd67, %fd65, %fd66;
	ld.shared.f64 	%fd68, [_ZZ13integral_trapPddiE10sum_shared+232];
	add.f64 	%fd69, %fd67, %fd68;
	ld.shared.f64 	%fd70, [_ZZ13integral_trapPddiE10sum_shared+240];
	add.f64 	%fd71, %fd69, %fd70;
	ld.shared.f64 	%fd72, [_ZZ13integral_trapPddiE10sum_shared+248];
	add.f64 	%fd73, %fd71, %fd72;
	cvta.to.global.u64 	%rd3, %rd1;
	mul.wide.u32 	%rd4, %r1, 8;
	add.s64 	%rd5, %rd3, %rd4;
	st.global.f64 	[%rd5], %fd73;
$L__BB1_5:
	ret;

}
	// .globl	_Z16integral_simpsonPddi
.visible .entry _Z16integral_simpsonPddi(
	.param .u64 .ptr .align 1 _Z16integral_simpsonPddi_param_0,
	.param .f64 _Z16integral_simpsonPddi_param_1,
	.param .u32 _Z16integral_simpsonPddi_param_2
)
{
	.reg .pred 	%p<3>;
	.reg .b32 	%r<14>;
	.reg .b64 	%rd<6>;
	.reg .b64 	%fd<78>;
	// demoted variable
	.shared .align 8 .b8 _ZZ16integral_simpsonPddiE10sum_shared[256];
	ld.param.u64 	%rd1, [_Z16integral_simpsonPddi_param_0];
	ld.param.f64 	%fd2, [_Z16integral_simpsonPddi_param_1];
	ld.param.u32 	%r3, [_Z16integral_simpsonPddi_param_2];
	mov.u32 	%r1, %ctaid.x;
	shl.b32 	%r4, %r1, 5;
	mov.u32 	%r2, %tid.x;
	add.s32 	%r5, %r4, %r2;
	shl.b32 	%r6, %r3, 9;
	add.s32 	%r7, %r5, %r6;
	cvt.rn.f64.s32 	%fd1, %r7;
	setp.gt.s32 	%p1, %r7, 99999999;
	@%p1 bra 	$L__BB2_2;
	fma.rn.f64 	%fd3, %fd2, %fd1, 0d0000000000000000;
	div.rn.f64 	%fd4, %fd2, 0d4018000000000000;
	fma.rn.f64 	%fd5, %fd3, 0d4014000000000000, 0d4024000000000000;
	fma.rn.f64 	%fd6, %fd3, 0d4000000000000000, %fd2;
	mul.f64 	%fd7, %fd6, 0d3FE0000000000000;
	fma.rn.f64 	%fd8, %fd7, 0d4014000000000000, 0d4024000000000000;
	fma.rn.f64 	%fd9, %fd8, 0d4010000000000000, %fd5;
	add.f64 	%fd10, %fd2, %fd3;
	fma.rn.f64 	%fd11, %fd10, 0d4014000000000000, 0d4024000000000000;
	add.f64 	%fd12, %fd11, %fd9;
	mul.f64 	%fd13, %fd4, %fd12;
	shl.b32 	%r11, %r2, 3;
	mov.u32 	%r12, _ZZ16integral_simpsonPddiE10sum_shared;
	add.s32 	%r13, %r12, %r11;
	st.shared.f64 	[%r13], %fd13;
	bra.uni 	$L__BB2_3;
$L__BB2_2:
	shl.b32 	%r8, %r2, 3;
	mov.u32 	%r9, _ZZ16integral_simpsonPddiE10sum_shared;
	add.s32 	%r10, %r9, %r8;
	mov.b64 	%rd2, 0;
	st.shared.u64 	[%r10], %rd2;
$L__BB2_3:
	bar.sync 	0;
	setp.ne.s32 	%p2, %r2, 0;
	@%p2 bra 	$L__BB2_5;
	ld.shared.f64 	%fd14, [_ZZ16integral_simpsonPddiE10sum_shared];
	add.f64 	%fd15, %fd14, 0d0000000000000000;
	ld.shared.f64 	%fd16, [_ZZ16integral_simpsonPddiE10sum_shared+8];
	add.f64 	%fd17, %fd15, %fd16;
	ld.shared.f64 	%fd18, [_ZZ16integral_simpsonPddiE10sum_shared+16];
	add.f64 	%fd19, %fd17, %fd18;
	ld.shared.f64 	%fd20, [_ZZ16integral_simpsonPddiE10sum_shared+24];
	add.f64 	%fd21, %fd19, %fd20;
	ld.shared.f64 	%fd22, [_ZZ16integral_simpsonPddiE10sum_shared+32];
	add.f64 	%fd23, %fd21, %fd22;
	ld.shared.f64 	%fd24, [_ZZ16integral_simpsonPddiE10sum_shared+40];
	add.f64 	%fd25, %fd23, %fd24;
	ld.shared.f64 	%fd26, [_ZZ16integral_simpsonPddiE10sum_shared+48];
	add.f64 	%fd27, %fd25, %fd26;
	ld.shared.f64 	%fd28, [_ZZ16integral_simpsonPddiE10sum_shared+56];
	add.f64 	%fd29, %fd27, %fd28;
	ld.shared.f64 	%fd30, [_ZZ16integral_simpsonPddiE10sum_shared+64];
	add.f64 	%fd31, %fd29, %fd30;
	ld.shared.f64 	%fd32, [_ZZ16integral_simpsonPddiE10sum_shared+72];
	add.f64 	%fd33, %fd31, %fd32;
	ld.shared.f64 	%fd34, [_ZZ16integral_simpsonPddiE10sum_shared+80];
	add.f64 	%fd35, %fd33, %fd34;
	ld.shared.f64 	%fd36, [_ZZ16integral_simpsonPddiE10sum_shared+88];
	add.f64 	%fd37, %fd35, %fd36;
	ld.shared.f64 	%fd38, [_ZZ16integral_simpsonPddiE10sum_shared+96];
	add.f64 	%fd39, %fd37, %fd38;
	ld.shared.f64 	%fd40, [_ZZ16integral_simpsonPddiE10sum_shared+104];
	add.f64 	%fd41, %fd39, %fd40;
	ld.shared.f64 	%fd42, [_ZZ16integral_simpsonPddiE10sum_shared+112];
	add.f64 	%fd43, %fd41, %fd42;
	ld.shared.f64 	%fd44, [_ZZ16integral_simpsonPddiE10sum_shared+120];
	add.f64 	%fd45, %fd43, %fd44;
	ld.shared.f64 	%fd46, [_ZZ16integral_simpsonPddiE10sum_shared+128];
	add.f64 	%fd47, %fd45, %fd46;
	ld.shared.f64 	%fd48, [_ZZ16integral_simpsonPddiE10sum_shared+136];
	add.f64 	%fd49, %fd47, %fd48;
	ld.shared.f64 	%fd50, [_ZZ16integral_simpsonPddiE10sum_shared+144];
	add.f64 	%fd51, %fd49, %fd50;
	ld.shared.f64 	%fd52, [_ZZ16integral_simpsonPddiE10sum_shared+152];
	add.f64 	%fd53, %fd51, %fd52;
	ld.shared.f64 	%fd54, [_ZZ16integral_simpsonPddiE10sum_shared+160];
	add.f64 	%fd55, %fd53, %fd54;
	ld.shared.f64 	%fd56, [_ZZ16integral_simpsonPddiE10sum_shared+168];
	add.f64 	%fd57, %fd55, %fd56;
	ld.shared.f64 	%fd58, [_ZZ16integral_simpsonPddiE10sum_shared+176];
	add.f64 	%fd59, %fd57, %fd58;
	ld.shared.f64 	%fd60, [_ZZ16integral_simpsonPddiE10sum_shared+184];
	add.f64 	%fd61, %fd59, %fd60;
	ld.shared.f64 	%fd62, [_ZZ16integral_simpsonPddiE10sum_shared+192];
	add.f64 	%fd63, %fd61, %fd62;
	ld.shared.f64 	%fd64, [_ZZ16integral_simpsonPddiE10sum_shared+200];
	add.f64 	%fd65, %fd63, %fd64;
	ld.shared.f64 	%fd66, [_ZZ16integral_simpsonPddiE10sum_shared+208];
	add.f64 	%fd67, %fd65, %fd66;
	ld.shared.f64 	%fd68, [_ZZ16integral_simpsonPddiE10sum_shared+216];
	add.f64 	%fd69, %fd67, %fd68;
	ld.shared.f64 	%fd70, [_ZZ16integral_simpsonPddiE10sum_shared+224];
	add.f64 	%fd71, %fd69, %fd70;
	ld.shared.f64 	%fd72, [_ZZ16integral_simpsonPddiE10sum_shared+232];
	add.f64 	%fd73, %fd71, %fd72;
	ld.shared.f64 	%fd74, [_ZZ16integral_simpsonPddiE10sum_shared+240];
	add.f64 	%fd75, %fd73, %fd74;
	ld.shared.f64 	%fd76, [_ZZ16integral_simpsonPddiE10sum_shared+248];
	add.f64 	%fd77, %fd75, %fd76;
	cvta.to.global.u64 	%rd3, %rd1;
	mul.wide.u32 	%rd4, %r1, 8;
	add.s64 	%rd5, %rd3, %rd4;
	st.global.f64 	[%rd5], %fd77;
$L__BB2_5:
	ret;

}


// ===== COMPILED SASS (sm_100) =====

	.target	sm_100

	.elftype	@"ET_EXEC"


//--------------------- .note.nv.tkinfo           --------------------------
	.section	.note.nv.tkinfo,"",@"SHT_NOTE"
	.sectionflags	@"SHF_NOTE_NV_TKINFO"
	.tkinfo
        /*0018*/ 	.word	0x00000002
        /*0030*/ 	.string	""
        /*0030*/ 	.string	"ptxas"
        /*0030*/ 	.string	"Cuda compilation tools, release 13.0, V13.0.88"
        /*0030*/ 	.string	"Build cuda_13.0.r13.0/compiler.36424714_0"
        /*0030*/ 	.string	"-arch sm_100 -m 64 "



//--------------------- .note.nv.cuinfo           --------------------------
	.section	.note.nv.cuinfo,"",@"SHT_NOTE"
	.sectionflags	@"SHF_NOTE_NV_CUINFO"
        /*0018*/ 	.short	0x0002
        /*001a*/ 	.short	0x0064
        /*001c*/ 	.short	0x0082
	.zero		2


//--------------------- .nv.info                  --------------------------
	.section	.nv.info,"",@"SHT_CUDA_INFO"
	.align	4


	//----- nvinfo : EIATTR_REGCOUNT
	.align		4
        /*0000*/ 	.byte	0x04, 0x2f
        /*0002*/ 	.short	(.L_1 - .L_0)
	.align		4
.L_0:
        /*0004*/ 	.word	index@(_Z13integral_rectPddi)
        /*0008*/ 	.word	0x00000014


	//----- nvinfo : EIATTR_FRAME_SIZE
	.align		4
.L_1:
        /*000c*/ 	.byte	0x04, 0x11
        /*000e*/ 	.short	(.L_3 - .L_2)
	.align		4
.L_2:
        /*0010*/ 	.word	index@(_Z13integral_rectPddi)
        /*0014*/ 	.word	0x00000000


	//----- nvinfo : EIATTR_REGCOUNT
	.align		4
.L_3:
        /*0018*/ 	.byte	0x04, 0x2f
        /*001a*/ 	.short	(.L_5 - .L_4)
	.align		4
.L_4:
        /*001c*/ 	.word	index@(_Z13integral_trapPddi)
        /*0020*/ 	.word	0x00000014


	//----- nvinfo : EIATTR_FRAME_SIZE
	.align		4
.L_5:
        /*0024*/ 	.byte	0x04, 0x11
        /*0026*/ 	.short	(.L_7 - .L_6)
	.align		4
.L_6:
        /*0028*/ 	.word	index@(_Z13integral_trapPddi)
        /*002c*/ 	.word	0x00000000


	//----- nvinfo : EIATTR_REGCOUNT
	.align		4
.L_7:
        /*0030*/ 	.byte	0x04, 0x2f
        /*0032*/ 	.short	(.L_9 - .L_8)
	.align		4
.L_8:
        /*0034*/ 	.word	index@(_Z16integral_simpsonPddi)
        /*0038*/ 	.word	0x0000001a


	//----- nvinfo : EIATTR_FRAME_SIZE
	.align		4
.L_9:
        /*003c*/ 	.byte	0x04, 0x11
        /*003e*/ 	.short	(.L_11 - .L_10)
	.align		4
.L_10:
        /*0040*/ 	.word	index@($__internal_0_$__cuda_sm20_div_rn_f64_full)
        /*0044*/ 	.word	0x00000000


	//----- nvinfo : EIATTR_FRAME_SIZE
	.align		4
.L_11:
        /*0048*/ 	.byte	0x04, 0x11
        /*004a*/ 	.short	(.L_13 - .L_12)
	.align		4
.L_12:
        /*004c*/ 	.word	index@(_Z16integral_simpsonPddi)
        /*0050*/ 	.word	0x00000000


	//----- nvinfo : EIATTR_MIN_STACK_SIZE
	.align		4
.L_13:
        /*0054*/ 	.byte	0x04, 0x12
        /*0056*/ 	.short	(.L_15 - .L_14)
	.align		4
.L_14:
        /*0058*/ 	.word	index@(_Z16integral_simpsonPddi)
        /*005c*/ 	.word	0x00000000


	//----- nvinfo : EIATTR_MIN_STACK_SIZE
	.align		4
.L_15:
        /*0060*/ 	.byte	0x04, 0x12
        /*0062*/ 	.short	(.L_17 - .L_16)
	.align		4
.L_16:
        /*0064*/ 	.word	index@(_Z13integral_trapPddi)
        /*0068*/ 	.word	0x00000000


	//----- nvinfo : EIATTR_MIN_STACK_SIZE
	.align		4
.L_17:
        /*006c*/ 	.byte	0x04, 0x12
        /*006e*/ 	.short	(.L_19 - .L_18)
	.align		4
.L_18:
        /*0070*/ 	.word	index@(_Z13integral_rectPddi)
        /*0074*/ 	.word	0x00000000
.L_19:


//--------------------- .nv.compat                --------------------------
	.section	.nv.compat,"",@"SHT_CUDA_COMPAT_INFO"
	.align	4
        /*0000*/ 	.byte	0x02, 0x09, 0x00, 0x00, 0x02, 0x02, 0x01, 0x00, 0x02, 0x05, 0x05, 0x00, 0x03, 0x07, 0x01, 0x01
        /*0010*/ 	.byte	0x02, 0x03, 0x00, 0x00, 0x02, 0x06, 0x01, 0x00, 0x04, 0x0b, 0x08, 0x00, 0x01, 0x00, 0x00, 0x00
        /*0020*/ 	.byte	0x00, 0x00, 0x00, 0x00


//--------------------- .nv.info._Z16integral_simpsonPddi --------------------------
	.section	.nv.info._Z16integral_simpsonPddi,"",@"SHT_CUDA_INFO"
	.sectionflags	@""
	.align	4


	//----- nvinfo : EIATTR_CUDA_API_VERSION
	.align		4
        /*0000*/ 	.byte	0x04, 0x37
        /*0002*/ 	.short	(.L_21 - .L_20)
.L_20:
        /*0004*/ 	.word	0x00000082


	//----- nvinfo : EIATTR_KPARAM_INFO
	.align		4
.L_21:
        /*0008*/ 	.byte	0x04, 0x17
        /*000a*/ 	.short	(.L_23 - .L_22)
.L_22:
        /*000c*/ 	.word	0x00000000
        /*0010*/ 	.short	0x0002
        /*0012*/ 	.short	0x0010
        /*0014*/ 	.byte	0x00, 0xf0, 0x11, 0x00


	//----- nvinfo : EIATTR_KPARAM_INFO
	.align		4
.L_23:
        /*0018*/ 	.byte	0x04, 0x17
        /*001a*/ 	.short	(.L_25 - .L_24)
.L_24:
        /*001c*/ 	.word	0x00000000
        /*0020*/ 	.short	0x0001
        /*0022*/ 	.short	0x0008
        /*0024*/ 	.byte	0x00, 0xf0, 0x21, 0x00


	//----- nvinfo : EIATTR_KPARAM_INFO
	.align		4
.L_25:
        /*0028*/ 	.byte	0x04, 0x17
        /*002a*/ 	.short	(.L_27 - .L_26)
.L_26:
        /*002c*/ 	.word	0x00000000
        /*0030*/ 	.short	0x0000
        /*0032*/ 	.short	0x0000
        /*0034*/ 	.byte	0x00, 0xf5, 0x21, 0x00


	//----- nvinfo : EIATTR_SPARSE_MMA_MASK
	.align		4
.L_27:
        /*0038*/ 	.byte	0x03, 0x50
        /*003a*/ 	.short	0x0000


	//----- nvinfo : EIATTR_MAXREG_COUNT
	.align		4
        /*003c*/ 	.byte	0x03, 0x1b
        /*003e*/ 	.short	0x00ff


	//----- nvinfo : EIATTR_NUM_BARRIERS
	.align		4
        /*0040*/ 	.byte	0x02, 0x4c
        /*0042*/ 	.byte	0x01
	.zero		1


	//----- nvinfo : EIATTR_MERCURY_ISA_VERSION
	.align		4
        /*0044*/ 	.byte	0x03, 0x5f
        /*0046*/ 	.short	0x0101


	//----- nvinfo : EIATTR_VRC_CTA_INIT_COUNT
	.align		4
        /*0048*/ 	.byte	0x02, 0x4a
	.zero		1
	.zero		1


	//----- nvinfo : EIATTR_EXIT_INSTR_OFFSETS
	.align		4
        /*004c*/ 	.byte	0x04, 0x1c
        /*004e*/ 	.short	(.L_29 - .L_28)


	//   ....[0]....
.L_28:
        /*0050*/ 	.word	0x000003d0


	//   ....[1]....
        /*0054*/ 	.word	0x00000720


	//----- nvinfo : EIATTR_CRS_STACK_SIZE
	.align		4
.L_29:
        /*0058*/ 	.byte	0x04, 0x1e
        /*005a*/ 	.short	(.L_31 - .L_30)
.L_30:
        /*005c*/ 	.word	0x00000000


	//----- nvinfo : EIATTR_CBANK_PARAM_SIZE
	.align		4
.L_31:
        /*0060*/ 	.byte	0x03, 0x19
        /*0062*/ 	.short	0x0014


	//----- nvinfo : EIATTR_PARAM_CBANK
	.align		4
        /*0064*/ 	.byte	0x04, 0x0a
        /*0066*/ 	.short	(.L_33 - .L_32)
	.align		4
.L_32:
        /*0068*/ 	.word	index@(.nv.constant0._Z16integral_simpsonPddi)
        /*006c*/ 	.short	0x0380
        /*006e*/ 	.short	0x0014


	//----- nvinfo : EIATTR_SW_WAR
	.align		4
.L_33:
        /*0070*/ 	.byte	0x04, 0x36
        /*0072*/ 	.short	(.L_35 - .L_34)
.L_34:
        /*0074*/ 	.word	0x00000008
.L_35:


//--------------------- .nv.info._Z13integral_trapPddi --------------------------
	.section	.nv.info._Z13integral_trapPddi,"",@"SHT_CUDA_INFO"
	.sectionflags	@""
	.align	4


	//----- nvinfo : EIATTR_CUDA_API_VERSION
	.align		4
        /*0000*/ 	.byte	0x04, 0x37
        /*0002*/ 	.short	(.L_37 - .L_36)
.L_36:
        /*0004*/ 	.word	0x00000082


	//----- nvinfo : EIATTR_KPARAM_INFO
	.align		4
.L_37:
        /*0008*/ 	.byte	0x04, 0x17
        /*000a*/ 	.short	(.L_39 - .L_38)
.L_38:
        /*000c*/ 	.word	0x00000000
        /*0010*/ 	.short	0x0002
        /*0012*/ 	.short	0x0010
        /*0014*/ 	.byte	0x00, 0xf0, 0x11, 0x00


	//----- nvinfo : EIATTR_KPARAM_INFO
	.align		4
.L_39:
        /*0018*/ 	.byte	0x04, 0x17
        /*001a*/ 	.short	(.L_41 - .L_40)
.L_40:
        /*001c*/ 	.word	0x00000000
        /*0020*/ 	.short	0x0001
        /*0022*/ 	.short	0x0008
        /*0024*/ 	.byte	0x00, 0xf0, 0x21, 0x00


	//----- nvinfo : EIATTR_KPARAM_INFO
	.align		4
.L_41:
        /*0028*/ 	.byte	0x04, 0x17
        /*002a*/ 	.short	(.L_43 - .L_42)
.L_42:
        /*002c*/ 	.word	0x00000000
        /*0030*/ 	.short	0x0000
        /*0032*/ 	.short	0x0000
        /*0034*/ 	.byte	0x00, 0xf5, 0x21, 0x00


	//----- nvinfo : EIATTR_SPARSE_MMA_MASK
	.align		4
.L_43:
        /*0038*/ 	.byte	0x03, 0x50
        /*003a*/ 	.short	0x0000


	//----- nvinfo : EIATTR_MAXREG_COUNT
	.align		4
        /*003c*/ 	.byte	0x03, 0x1b
        /*003e*/ 	.short	0x00ff


	//----- nvinfo : EIATTR_NUM_BARRIERS
	.align		4
        /*0040*/ 	.byte	0x02, 0x4c
        /*0042*/ 	.byte	0x01
	.zero		1


	//----- nvinfo : EIATTR_MERCURY_ISA_VERSION
	.align		4
        /*0044*/ 	.byte	0x03, 0x5f
        /*0046*/ 	.short	0x0101


	//----- nvinfo : EIATTR_VRC_CTA_INIT_COUNT
	.align		4
        /*0048*/ 	.byte	0x02, 0x4a
	.zero		1
	.zero		1


	//----- nvinfo : EIATTR_EXIT_INSTR_OFFSETS
	.align		4
        /*004c*/ 	.byte	0x04, 0x1c
        /*004e*/ 	.short	(.L_45 - .L_44)


	//   ....[0]....
.L_44:
        /*0050*/ 	.word	0x00000240


	//   ....[1]....
        /*0054*/ 	.word	0x00000590


	//----- nvinfo : EIATTR_CRS_STACK_SIZE
	.align		4
.L_45:
        /*0058*/ 	.byte	0x04, 0x1e
        /*005a*/ 	.short	(.L_47 - .L_46)
.L_46:
        /*005c*/ 	.word	0x00000000


	//----- nvinfo : EIATTR_CBANK_PARAM_SIZE
	.align		4
.L_47:
        /*0060*/ 	.byte	0x03, 0x19
        /*0062*/ 	.short	0x0014


	//----- nvinfo : EIATTR_PARAM_CBANK
	.align		4
        /*0064*/ 	.byte	0x04, 0x0a
        /*0066*/ 	.short	(.L_49 - .L_48)
	.align		4
.L_48:
        /*0068*/ 	.word	index@(.nv.constant0._Z13integral_trapPddi)
        /*006c*/ 	.short	0x0380
        /*006e*/ 	.short	0x0014


	//----- nvinfo : EIATTR_SW_WAR
	.align		4
.L_49:
        /*0070*/ 	.byte	0x04, 0x36
        /*0072*/ 	.short	(.L_51 - .L_50)
.L_50:
        /*0074*/ 	.word	0x00000008
.L_51:


//--------------------- .nv.info._Z13integral_rectPddi --------------------------
	.section	.nv.info._Z13integral_rectPddi,"",@"SHT_CUDA_INFO"
	.sectionflags	@""
	.align	4


	//----- nvinfo : EIATTR_CUDA_API_VERSION
	.align		4
        /*0000*/ 	.byte	0x04, 0x37
        /*0002*/ 	.short	(.L_53 - .L_52)
.L_52:
        /*0004*/ 	.word	0x00000082


	//----- nvinfo : EIATTR_KPARAM_INFO
	.align		4
.L_53:
        /*0008*/ 	.byte	0x04, 0x17
        /*000a*/ 	.short	(.L_55 - .L_54)
.L_54:
        /*000c*/ 	.word	0x00000000
        /*0010*/ 	.short	0x0002
        /*0012*/ 	.short	0x0010
        /*0014*/ 	.byte	0x00, 0xf0, 0x11, 0x00


	//----- nvinfo : EIATTR_KPARAM_INFO
	.align		4
.L_55:
        /*0018*/ 	.byte	0x04, 0x17
        /*001a*/ 	.short	(.L_57 - .L_56)
.L_56:
        /*001c*/ 	.word	0x00000000
        /*0020*/ 	.short	0x0001
        /*0022*/ 	.short	0x0008
        /*0024*/ 	.byte	0x00, 0xf0, 0x21, 0x00


	//----- nvinfo : EIATTR_KPARAM_INFO
	.align		4
.L_57:
        /*0028*/ 	.byte	0x04, 0x17
        /*002a*/ 	.short	(.L_59 - .L_58)
.L_58:
        /*002c*/ 	.word	0x00000000
        /*0030*/ 	.short	0x0000
        /*0032*/ 	.short	0x0000
        /*0034*/ 	.byte	0x00, 0xf5, 0x21, 0x00


	//----- nvinfo : EIATTR_SPARSE_MMA_MASK
	.align		4
.L_59:
        /*0038*/ 	.byte	0x03, 0x50
        /*003a*/ 	.short	0x0000


	//----- nvinfo : EIATTR_MAXREG_COUNT
	.align		4
        /*003c*/ 	.byte	0x03, 0x1b
        /*003e*/ 	.short	0x00ff


	//----- nvinfo : EIATTR_NUM_BARRIERS
	.align		4
        /*0040*/ 	.byte	0x02, 0x4c
        /*0042*/ 	.byte	0x01
	.zero		1


	//----- nvinfo : EIATTR_MERCURY_ISA_VERSION
	.align		4
        /*0044*/ 	.byte	0x03, 0x5f
        /*0046*/ 	.short	0x0101


	//----- nvinfo : EIATTR_VRC_CTA_INIT_COUNT
	.align		4
        /*0048*/ 	.byte	0x02, 0x4a
	.zero		1
	.zero		1


	//----- nvinfo : EIATTR_EXIT_INSTR_OFFSETS
	.align		4
        /*004c*/ 	.byte	0x04, 0x1c
        /*004e*/ 	.short	(.L_61 - .L_60)


	//   ....[0]....
.L_60:
        /*0050*/ 	.word	0x00000200


	//   ....[1]....
        /*0054*/ 	.word	0x00000550


	//----- nvinfo : EIATTR_CRS_STACK_SIZE
	.align		4
.L_61:
        /*0058*/ 	.byte	0x04, 0x1e
        /*005a*/ 	.short	(.L_63 - .L_62)
.L_62:
        /*005c*/ 	.word	0x00000000


	//----- nvinfo : EIATTR_CBANK_PARAM_SIZE
	.align		4
.L_63:
        /*0060*/ 	.byte	0x03, 0x19
        /*0062*/ 	.short	0x0014


	//----- nvinfo : EIATTR_PARAM_CBANK
	.align		4
        /*0064*/ 	.byte	0x04, 0x0a
        /*0066*/ 	.short	(.L_65 - .L_64)
	.align		4
.L_64:
        /*0068*/ 	.word	index@(.nv.constant0._Z13integral_rectPddi)
        /*006c*/ 	.short	0x0380
        /*006e*/ 	.short	0x0014


	//----- nvinfo : EIATTR_SW_WAR
	.align		4
.L_65:
        /*0070*/ 	.byte	0x04, 0x36
        /*0072*/ 	.short	(.L_67 - .L_66)
.L_66:
        /*0074*/ 	.word	0x00000008
.L_67:


//--------------------- .nv.callgraph             --------------------------
	.section	.nv.callgraph,"",@"SHT_CUDA_CALLGRAPH"
	.align	4
	.sectionentsize	8
	.align		4
        /*0000*/ 	.word	0x00000000
	.align		4
        /*0004*/ 	.word	0xffffffff
	.align		4
        /*0008*/ 	.word	0x00000000
	.align		4
        /*000c*/ 	.word	0xfffffffe
	.align		4
        /*0010*/ 	.word	0x00000000
	.align		4
        /*0014*/ 	.word	0xfffffffd
	.align		4
        /*0018*/ 	.word	0x00000000
	.align		4
        /*001c*/ 	.word	0xfffffffc


//--------------------- .text._Z16integral_simpsonPddi --------------------------
	.section	.text._Z16integral_simpsonPddi,"ax",@progbits
	.align	128
        .global         _Z16integral_simpsonPddi
        .type           _Z16integral_simpsonPddi,@function
        .size           _Z16integral_simpsonPddi,(.L_x_16 - _Z16integral_simpsonPddi)
        .other          _Z16integral_simpsonPddi,@"STO_CUDA_ENTRY STV_DEFAULT"
_Z16integral_simpsonPddi:
.text._Z16integral_simpsonPddi:
[----:B------:R-:W-:Y:S01]  /*0000*/  LDC R1, c[0x0][0x37c] ;  /* 0x0000df00ff017b82 */ /* 0x000fe20000000800 */
[----:B------:R-:W0:Y:S07]  /*0010*/  S2R R0, SR_CTAID.X ;  /* 0x0000000000007919 */ /* 0x000e2e0000002500 */
[----:B------:R-:W1:Y:S01]  /*0020*/  LDC R3, c[0x0][0x390] ;  /* 0x0000e400ff037b82 */ /* 0x000e620000000800 */
[----:B------:R-:W-:Y:S01]  /*0030*/  BSSY.RECONVERGENT B0, `(.L_x_0) ;  /* 0x0000037000007945 */ /* 0x000fe20003800200 */
[----:B------:R-:W0:Y:S02]  /*0040*/  S2R R7, SR_TID.X ;  /* 0x0000000000077919 */ /* 0x000e240000002100 */
[----:B0-----:R-:W-:-:S04]  /*0050*/  IMAD R2, R0, 0x20, R7 ;  /* 0x0000002000027824 */ /* 0x001fc800078e0207 */
[----:B-1----:R-:W-:-:S05]  /*0060*/  IMAD R6, R3, 0x200, R2 ;  /* 0x0000020003067824 */ /* 0x002fca00078e0202 */
[----:B------:R-:W-:-:S13]  /*0070*/  ISETP.GT.AND P0, PT, R6, 0x5f5e0ff, PT ;  /* 0x05f5e0ff0600780c */ /* 0x000fda0003f04270 */
[----:B------:R-:W-:Y:S05]  /*0080*/  @P0 BRA `(.L_x_1) ;  /* 0x0000000000ac0947 */ /* 0x000fea0003800000 */
[----:B------:R-:W0:Y:S01]  /*0090*/  MUFU.RCP64H R3, 6 ;  /* 0x4018000000037908 */ /* 0x000e220000001800 */
[----:B------:R-:W-:Y:S01]  /*00a0*/  IMAD.MOV.U32 R10, RZ, RZ, 0x0 ;  /* 0x00000000ff0a7424 */ /* 0x000fe200078e00ff */
[----:B------:R-:W1:Y:S01]  /*00b0*/  LDC R12, c[0x0][0x38c] ;  /* 0x0000e300ff0c7b82 */ /* 0x000e620000000800 */
[----:B------:R-:W-:Y:S02]  /*00c0*/  IMAD.MOV.U32 R11, RZ, RZ, 0x40180000 ;  /* 0x40180000ff0b7424 */ /* 0x000fe400078e00ff */
[----:B------:R-:W-:-:S06]  /*00d0*/  IMAD.MOV.U32 R2, RZ, RZ, 0x1 ;  /* 0x00000001ff027424 */ /* 0x000fcc00078e00ff */
[----:B0-----:R-:W-:-:S08]  /*00e0*/  DFMA R4, R2, -R10, 1 ;  /* 0x3ff000000204742b */ /* 0x001fd0000000080a */
[----:B------:R-:W-:Y:S01]  /*00f0*/  DFMA R8, R4, R4, R4 ;  /* 0x000000040408722b */ /* 0x000fe20000000004 */
[----:B-1----:R-:W-:Y:S01]  /*0100*/  FSETP.GEU.AND P1, PT, |R12|, 6.5827683646048100446e-37, PT ;  /* 0x036000000c00780b */ /* 0x002fe20003f2e200 */
[----:B------:R-:W0:Y:S06]  /*0110*/  LDC.64 R4, c[0x0][0x388] ;  /* 0x0000e200ff047b82 */ /* 0x000e2c0000000a00 */
[----:B------:R-:W-:-:S08]  /*0120*/  DFMA R8, R2, R8, R2 ;  /* 0x000000080208722b */ /* 0x000fd00000000002 */
[----:B------:R-:W-:-:S08]  /*0130*/  DFMA R2, R8, -R10, 1 ;  /* 0x3ff000000802742b */ /* 0x000fd0000000080a */
[----:B------:R-:W-:-:S08]  /*0140*/  DFMA R2, R8, R2, R8 ;  /* 0x000000020802722b */ /* 0x000fd00000000008 */
[----:B0-----:R-:W-:-:S08]  /*0150*/  DMUL R8, R2, R4 ;  /* 0x0000000402087228 */ /* 0x001fd00000000000 */
[----:B------:R-:W-:-:S08]  /*0160*/  DFMA R10, R8, -6, R4 ;  /* 0xc0180000080a782b */ /* 0x000fd00000000004 */
[----:B------:R-:W-:Y:S01]  /*0170*/  DFMA R2, R2, R10, R8 ;  /* 0x0000000a0202722b */ /* 0x000fe20000000008 */
[----:B------:R-:W0:Y:S09]  /*0180*/  I2F.F64 R8, R6 ;  /* 0x0000000600087312 */ /* 0x000e320000201c00 */
[----:B------:R-:W-:-:S05]  /*0190*/  FFMA R10, RZ, 2.375, R3 ;  /* 0x40180000ff0a7823 */ /* 0x000fca0000000003 */
[----:B------:R-:W-:Y:S01]  /*01a0*/  FSETP.GT.AND P0, PT, |R10|, 1.469367938527859385e-39, PT ;  /* 0x001000000a00780b */ /* 0x000fe20003f04200 */
[----:B0-----:R-:W-:-:S12]  /*01b0*/  DFMA R4, R8, R4, RZ ;  /* 0x000000040804722b */ /* 0x001fd800000000ff */
[----:B------:R-:W-:Y:S05]  /*01c0*/  @P0 BRA P1, `(.L_x_2) ;  /* 0x0000000000100947 */ /* 0x000fea0000800000 */
[----:B------:R-:W-:-:S07]  /*01d0*/  MOV R6, 0x1f0 ;  /* 0x000001f000067802 */ /* 0x000fce0000000f00 */
[----:B------:R-:W-:Y:S05]  /*01e0*/  CALL.REL.NOINC `($__internal_0_$__cuda_sm20_div_rn_f64_full) ;  /* 0x0000000400507944 */ /* 0x000fea0003c00000 */
[----:B------:R-:W-:Y:S02]  /*01f0*/  IMAD.MOV.U32 R2, RZ, RZ, R12 ;  /* 0x000000ffff027224 */ /* 0x000fe400078e000c */
[----:B------:R-:W-:-:S07]  /*0200*/  IMAD.MOV.U32 R3, RZ, RZ, R13 ;  /* 0x000000ffff037224 */ /* 0x000fce00078e000d */
.L_x_2:
[----:B------:R-:W0:Y:S01]  /*0210*/  LDC.64 R10, c[0x0][0x388] ;  /* 0x0000e200ff0a7b82 */ /* 0x000e220000000a00 */
[----:B------:R-:W-:Y:S01]  /*0220*/  IMAD.MOV.U32 R12, RZ, RZ, 0x0 ;  /* 0x00000000ff0c7424 */ /* 0x000fe200078e00ff */
[----:B------:R-:W-:Y:S01]  /*0230*/  UMOV UR4, 0x400 ;  /* 0x0000040000047882 */ /* 0x000fe20000000000 */
[----:B------:R-:W-:-:S05]  /*0240*/  IMAD.MOV.U32 R13, RZ, RZ, 0x40140000 ;  /* 0x40140000ff0d7424 */ /* 0x000fca00078e00ff */
[----:B------:R-:W1:Y:S01]  /*0250*/  S2UR UR5, SR_CgaCtaId ;  /* 0x00000000000579c3 */ /* 0x000e620000008800 */
[C-C-:B0-----:R-:W-:Y:S02]  /*0260*/  DFMA R8, R4.reuse, 2, R10.reuse ;  /* 0x400000000408782b */ /* 0x141fe4000000000a */
[C---:B------:R-:W-:Y:S02]  /*0270*/  DADD R10, R4.reuse, R10 ;  /* 0x00000000040a7229 */ /* 0x040fe4000000000a */
[----:B------:R-:W-:-:S04]  /*0280*/  DFMA R4, R4, R12, 10 ;  /* 0x402400000404742b */ /* 0x000fc8000000000c */
[----:B------:R-:W-:Y:S01]  /*0290*/  DMUL R8, R8, 0.5 ;  /* 0x3fe0000008087828 */ /* 0x000fe20000000000 */
[----:B-1----:R-:W-:Y:S01]  /*02a0*/  ULEA UR4, UR5, UR4, 0x18 ;  /* 0x0000000405047291 */ /* 0x002fe2000f8ec0ff */
[----:B------:R-:W-:-:S06]  /*02b0*/  DFMA R10, R10, R12, 10 ;  /* 0x402400000a0a742b */ /* 0x000fcc000000000c */
[----:B------:R-:W-:Y:S01]  /*02c0*/  DFMA R8, R8, R12, 10 ;  /* 0x402400000808742b */ /* 0x000fe2000000000c */
[----:B------:R-:W-:-:S07]  /*02d0*/  MOV R12, UR4 ;  /* 0x00000004000c7c02 */ /* 0x000fce0008000f00 */
[----:B------:R-:W-:-:S08]  /*02e0*/  DFMA R4, R8, 4, R4 ;  /* 0x401000000804782b */ /* 0x000fd00000000004 */
[----:B------:R-:W-:-:S08]  /*02f0*/  DADD R4, R4, R10 ;  /* 0x0000000004047229 */ /* 0x000fd0000000000a */
[----:B------:R-:W-:Y:S01]  /*0300*/  DMUL R4, R4, R2 ;  /* 0x0000000204047228 */ /* 0x000fe20000000000 */
[----:B------:R-:W-:-:S06]  /*0310*/  IMAD R3, R7, 0x8, R12 ;  /* 0x0000000807037824 */ /* 0x000fcc00078e020c */
[----:B------:R0:W-:Y:S01]  /*0320*/  STS.64 [R3], R4 ;  /* 0x0000000403007388 */ /* 0x0001e20000000a00 */
[----:B------:R-:W-:Y:S05]  /*0330*/  BRA `(.L_x_3) ;  /* 0x0000000000187947 */ /* 0x000fea0003800000 */
.L_x_1:
[----:B------:R-:W0:Y:S01]  /*0340*/  S2UR UR5, SR_CgaCtaId ;  /* 0x00000000000579c3 */ /* 0x000e220000008800 */
[----:B------:R-:W-:Y:S02]  /*0350*/  UMOV UR4, 0x400 ;  /* 0x0000040000047882 */ /* 0x000fe40000000000 */
[----:B0-----:R-:W-:-:S06]  /*0360*/  ULEA UR4, UR5, UR4, 0x18 ;  /* 0x0000000405047291 */ /* 0x001fcc000f8ec0ff */
[----:B------:R-:W-:-:S04]  /*0370*/  IMAD.U32 R12, RZ, RZ, UR4 ;  /* 0x00000004ff0c7e24 */ /* 0x000fc8000f8e00ff */
[----:B------:R-:W-:-:S05]  /*0380*/  IMAD R2, R7, 0x8, R12 ;  /* 0x0000000807027824 */ /* 0x000fca00078e020c */
[----:B------:R1:W-:Y:S02]  /*0390*/  STS.64 [R2], RZ ;  /* 0x000000ff02007388 */ /* 0x0003e40000000a00 */
.L_x_3:
[----:B------:R-:W-:Y:S05]  /*03a0*/  BSYNC.RECONVERGENT B0 ;  /* 0x0000000000007941 */ /* 0x000fea0003800200 */
.L_x_0:
[----:B------:R-:W-:Y:S01]  /*03b0*/  BAR.SYNC.DEFER_BLOCKING 0x0 ;  /* 0x0000000000007b1d */ /* 0x000fe20000010000 */
[----:B------:R-:W-:-:S13]  /*03c0*/  ISETP.NE.AND P0, PT, R7, RZ, PT ;  /* 0x000000ff0700720c */ /* 0x000fda0003f05270 */
[----:B------:R-:W-:Y:S05]  /*03d0*/  @P0 EXIT ;  /* 0x000000000000094d */ /* 0x000fea0003800000 */
[----:B------:R-:W2:Y:S01]  /*03e0*/  LDS.128 R16, [R12] ;  /* 0x000000000c107984 */ /* 0x000ea20000000c00 */
[----:B------:R-:W3:Y:S03]  /*03f0*/  LDCU.64 UR4, c[0x0][0x358] ;  /* 0x00006b00ff0477ac */ /* 0x000ee60008000a00 */
[----:B0-----:R-:W0:Y:S04]  /*0400*/  LDS.128 R4, [R12+0x10] ;  /* 0x000010000c047984 */ /* 0x001e280000000c00 */
[----:B------:R-:W4:Y:S01]  /*0410*/  LDS.128 R8, [R12+0x20] ;  /* 0x000020000c087984 */ /* 0x000f220000000c00 */
[----:B--2---:R-:W-:-:S08]  /*0420*/  DADD R16, RZ, R16 ;  /* 0x00000000ff107229 */ /* 0x004fd00000000010 */
[----:B-1----:R-:W-:Y:S02]  /*0430*/  DADD R2, R16, R18 ;  /* 0x0000000010027229 */ /* 0x002fe40000000012 */
[----:B------:R-:W1:Y:S06]  /*0440*/  LDS.128 R16, [R12+0x30] ;  /* 0x000030000c107984 */ /* 0x000e6c0000000c00 */
[----:B0-----:R-:W-:-:S08]  /*0450*/  DADD R2, R2, R4 ;  /* 0x0000000002027229 */ /* 0x001fd00000000004 */
[----:B------:R-:W-:Y:S01]  /*0460*/  DADD R2, R2, R6 ;  /* 0x0000000002027229 */ /* 0x000fe20000000006 */
[----:B------:R-:W0:Y:S07]  /*0470*/  LDS.128 R4, [R12+0x40] ;  /* 0x000040000c047984 */ /* 0x000e2e0000000c00 */
[----:B----4-:R-:W-:-:S08]  /*0480*/  DADD R2, R2, R8 ;  /* 0x0000000002027229 */ /* 0x010fd00000000008 */
[----:B------:R-:W-:Y:S01]  /*0490*/  DADD R2, R2, R10 ;  /* 0x0000000002027229 */ /* 0x000fe2000000000a */
[----:B------:R-:W2:Y:S07]  /*04a0*/  LDS.128 R8, [R12+0x50] ;  /* 0x000050000c087984 */ /* 0x000eae0000000c00 */
[----:B-1----:R-:W-:-:S08]  /*04b0*/  DADD R2, R2, R16 ;  /* 0x0000000002027229 */ /* 0x002fd00000000010 */
[----:B------:R-:W-:Y:S01]  /*04c0*/  DADD R2, R2, R18 ;  /* 0x0000000002027229 */ /* 0x000fe20000000012 */
[----:B------:R-:W1:Y:S07]  /*04d0*/  LDS.128 R16, [R12+0x60] ;  /* 0x000060000c107984 */ /* 0x000e6e0000000c00 */
[----:B0-----:R-:W-:-:S08]  /*04e0*/  DADD R2, R2, R4 ;  /* 0x0000000002027229 */ /* 0x001fd00000000004 */
[----:B------:R-:W-:Y:S01]  /*04f0*/  DADD R2, R2, R6 ;  /* 0x0000000002027229 */ /* 0x000fe20000000006 */
[----:B------:R-:W0:Y:S07]  /*0500*/  LDS.128 R4, [R12+0x70] ;  /* 0x000070000c047984 */ /* 0x000e2e0000000c00 */
[----:B--2---:R-:W-:-:S08]  /*0510*/  DADD R2, R2, R8 ;  /* 0x0000000002027229 */ /* 0x004fd00000000008 */
        /* <DEDUP_REMOVED lines=23> */
[----:B0-----:R-:W-:Y:S01]  /*0690*/  DADD R2, R2, R4 ;  /* 0x0000000002027229 */ /* 0x001fe20000000004 */
[----:B------:R-:W0:Y:S07]  /*06a0*/  LDC.64 R4, c[0x0][0x380] ;  /* 0x0000e000ff047b82 */ /* 0x000e2e0000000a00 */
[----:B------:R-:W-:-:S08]  /*06b0*/  DADD R2, R2, R6 ;  /* 0x0000000002027229 */ /* 0x000fd00000000006 */
[----:B--2---:R-:W-:-:S08]  /*06c0*/  DADD R2, R2, R8 ;  /* 0x0000000002027229 */ /* 0x004fd00000000008 */
[----:B------:R-:W-:Y:S01]  /*06d0*/  DADD R2, R2, R10 ;  /* 0x0000000002027229 */ /* 0x000fe2000000000a */
[----:B0-----:R-:W-:-:S07]  /*06e0*/  IMAD.WIDE.U32 R4, R0, 0x8, R4 ;  /* 0x0000000800047825 */ /* 0x001fce00078e0004 */
[----:B-1----:R-:W-:-:S08]  /*06f0*/  DADD R2, R2, R16 ;  /* 0x0000000002027229 */ /* 0x002fd00000000010 */
[----:B------:R-:W-:-:S07]  /*0700*/  DADD R2, R2, R18 ;  /* 0x0000000002027229 */ /* 0x000fce0000000012 */
[----:B---3--:R-:W-:Y:S01]  /*0710*/  STG.E.64 desc[UR4][R4.64], R2 ;  /* 0x0000000204007986 */ /* 0x008fe2000c101b04 */
[----:B------:R-:W-:Y:S05]  /*0720*/  EXIT ;  /* 0x000000000000794d */ /* 0x000fea0003800000 */
        .weak           $__internal_0_$__cuda_sm20_div_rn_f64_full
        .type           $__internal_0_$__cuda_sm20_div_rn_f64_full,@function
        .size           $__internal_0_$__cuda_sm20_div_rn_f64_full,(.L_x_16 - $__internal_0_$__cuda_sm20_div_rn_f64_full)
$__internal_0_$__cuda_sm20_div_rn_f64_full:
[----:B------:R-:W-:Y:S01]  /*0730*/  IMAD.MOV.U32 R3, RZ, RZ, 0x3ff80000 ;  /* 0x3ff80000ff037424 */ /* 0x000fe200078e00ff */
[----:B------:R-:W0:Y:S01]  /*0740*/  LDC.64 R8, c[0x0][0x388] ;  /* 0x0000e200ff087b82 */ /* 0x000e220000000a00 */
[----:B------:R-:W-:Y:S02]  /*0750*/  IMAD.MOV.U32 R2, RZ, RZ, 0x0 ;  /* 0x00000000ff027424 */ /* 0x000fe400078e00ff */
[----:B------:R-:W1:Y:S01]  /*0760*/  MUFU.RCP64H R11, R3 ;  /* 0x00000003000b7308 */ /* 0x000e620000001800 */
[----:B------:R-:W-:Y:S02]  /*0770*/  IMAD.MOV.U32 R10, RZ, RZ, 0x1 ;  /* 0x00000001ff0a7424 */ /* 0x000fe400078e00ff */
[----:B------:R-:W-:Y:S02]  /*0780*/  IMAD.MOV.U32 R16, RZ, RZ, 0x1ca00000 ;  /* 0x1ca00000ff107424 */ /* 0x000fe400078e00ff */
[----:B------:R-:W-:-:S04]  /*0790*/  IMAD.MOV.U32 R22, RZ, RZ, 0x40100000 ;  /* 0x40100000ff167424 */ /* 0x000fc800078e00ff */
[----:B------:R-:W-:Y:S01]  /*07a0*/  VIADD R23, R22, 0xffffffff ;  /* 0xffffffff16177836 */ /* 0x000fe20000000000 */
[----:B-1----:R-:W-:Y:S01]  /*07b0*/  DFMA R12, R10, -R2, 1 ;  /* 0x3ff000000a0c742b */ /* 0x002fe20000000802 */
[----:B0-----:R-:W-:-:S07]  /*07c0*/  FSETP.GEU.AND P1, PT, |R9|, 1.469367938527859385e-39, PT ;  /* 0x001000000900780b */ /* 0x001fce0003f2e200 */
[----:B------:R-:W-:Y:S01]  /*07d0*/  DFMA R14, R12, R12, R12 ;  /* 0x0000000c0c0e722b */ /* 0x000fe2000000000c */
[----:B------:R-:W-:-:S04]  /*07e0*/  LOP3.LUT R12, R9, 0x7ff00000, RZ, 0xc0, !PT ;  /* 0x7ff00000090c7812 */ /* 0x000fc800078ec0ff */
[----:B------:R-:W-:Y:S01]  /*07f0*/  ISETP.GE.U32.AND P0, PT, R12, 0x40100000, PT ;  /* 0x401000000c00780c */ /* 0x000fe20003f06070 */
[----:B------:R-:W-:Y:S02]  /*0800*/  IMAD.MOV.U32 R17, RZ, RZ, R12 ;  /* 0x000000ffff117224 */ /* 0x000fe400078e000c */
[----:B------:R-:W-:Y:S01]  /*0810*/  DFMA R14, R10, R14, R10 ;  /* 0x0000000e0a0e722b */ /* 0x000fe2000000000a */
[----:B------:R-:W-:Y:S02]  /*0820*/  SEL R16, R16, 0x63400000, !P0 ;  /* 0x6340000010107807 */ /* 0x000fe40004000000 */
[----:B------:R-:W-:Y:S02]  /*0830*/  MOV R10, R8 ;  /* 0x00000008000a7202 */ /* 0x000fe40000000f00 */
[C-C-:B------:R-:W-:Y:S02]  /*0840*/  @!P1 LOP3.LUT R18, R16.reuse, 0x80000000, R9.reuse, 0xf8, !PT ;  /* 0x8000000010129812 */ /* 0x140fe400078ef809 */
[----:B------:R-:W-:Y:S01]  /*0850*/  LOP3.LUT R11, R16, 0x800fffff, R9, 0xf8, !PT ;  /* 0x800fffff100b7812 */ /* 0x000fe200078ef809 */
[----:B------:R-:W-:Y:S01]  /*0860*/  DFMA R20, R14, -R2, 1 ;  /* 0x3ff000000e14742b */ /* 0x000fe20000000802 */
[----:B------:R-:W-:Y:S01]  /*0870*/  @!P1 LOP3.LUT R19, R18, 0x100000, RZ, 0xfc, !PT ;  /* 0x0010000012139812 */ /* 0x000fe200078efcff */
[----:B------:R-:W-:-:S06]  /*0880*/  @!P1 IMAD.MOV.U32 R18, RZ, RZ, RZ ;  /* 0x000000ffff129224 */ /* 0x000fcc00078e00ff */
[----:B------:R-:W-:Y:S02]  /*0890*/  @!P1 DFMA R10, R10, 2, -R18 ;  /* 0x400000000a0a982b */ /* 0x000fe40000000812 */
[----:B------:R-:W-:-:S08]  /*08a0*/  DFMA R14, R14, R20, R14 ;  /* 0x000000140e0e722b */ /* 0x000fd0000000000e */
[----:B------:R-:W-:Y:S01]  /*08b0*/  @!P1 LOP3.LUT R17, R11, 0x7ff00000, RZ, 0xc0, !PT ;  /* 0x7ff000000b119812 */ /* 0x000fe200078ec0ff */
[----:B------:R-:W-:-:S04]  /*08c0*/  DMUL R18, R14, R10 ;  /* 0x0000000a0e127228 */ /* 0x000fc80000000000 */
[----:B------:R-:W-:-:S04]  /*08d0*/  VIADD R13, R17, 0xffffffff ;  /* 0xffffffff110d7836 */ /* 0x000fc80000000000 */
[----:B------:R-:W-:Y:S01]  /*08e0*/  DFMA R20, R18, -R2, R10 ;  /* 0x800000021214722b */ /* 0x000fe2000000000a */
[----:B------:R-:W-:-:S04]  /*08f0*/  ISETP.GT.U32.AND P0, PT, R13, 0x7feffffe, PT ;  /* 0x7feffffe0d00780c */ /* 0x000fc80003f04070 */
[----:B------:R-:W-:-:S03]  /*0900*/  ISETP.GT.U32.OR P0, PT, R23, 0x7feffffe, P0 ;  /* 0x7feffffe1700780c */ /* 0x000fc60000704470 */
[----:B------:R-:W-:-:S10]  /*0910*/  DFMA R14, R14, R20, R18 ;  /* 0x000000140e0e722b */ /* 0x000fd40000000012 */
[----:B------:R-:W-:Y:S05]  /*0920*/  @P0 BRA `(.L_x_4) ;  /* 0x0000000000680947 */ /* 0x000fea0003800000 */
[----:B------:R-:W-:Y:S02]  /*0930*/  IMAD.MOV.U32 R9, RZ, RZ, 0x40100000 ;  /* 0x40100000ff097424 */ /* 0x000fe400078e00ff */
[----:B------:R-:W-:-:S03]  /*0940*/  IMAD.MOV.U32 R8, RZ, RZ, RZ ;  /* 0x000000ffff087224 */ /* 0x000fc600078e00ff */
[----:B------:R-:W-:-:S04]  /*0950*/  VIADDMNMX R12, R12, -R9, 0xb9600000, !PT ;  /* 0xb96000000c0c7446 */ /* 0x000fc80007800909 */
[----:B------:R-:W-:-:S05]  /*0960*/  VIMNMX R9, PT, PT, R12, 0x46a00000, PT ;  /* 0x46a000000c097848 */ /* 0x000fca0003fe0100 */
[----:B------:R-:W-:-:S05]  /*0970*/  IMAD.IADD R16, R9, 0x1, -R16 ;  /* 0x0000000109107824 */ /* 0x000fca00078e0a10 */
[----:B------:R-:W-:-:S06]  /*0980*/  IADD3 R9, PT, PT, R16, 0x7fe00000, RZ ;  /* 0x7fe0000010097810 */ /* 0x000fcc0007ffe0ff */
[----:B------:R-:W-:-:S10]  /*0990*/  DMUL R12, R14, R8 ;  /* 0x000000080e0c7228 */ /* 0x000fd40000000000 */
[----:B------:R-:W-:-:S13]  /*09a0*/  FSETP.GTU.AND P0, PT, |R13|, 1.469367938527859385e-39, PT ;  /* 0x001000000d00780b */ /* 0x000fda0003f0c200 */
[----:B------:R-:W-:Y:S05]  /*09b0*/  @P0 BRA `(.L_x_5) ;  /* 0x00000000008c0947 */ /* 0x000fea0003800000 */
[----:B------:R-:W-:Y:S01]  /*09c0*/  DFMA R2, R14, -R2, R10 ;  /* 0x800000020e02722b */ /* 0x000fe2000000000a */
[----:B------:R-:W-:-:S09]  /*09d0*/  IMAD.MOV.U32 R8, RZ, RZ, RZ ;  /* 0x000000ffff087224 */ /* 0x000fd200078e00ff */
[C---:B------:R-:W-:Y:S02]  /*09e0*/  FSETP.NEU.AND P0, PT, R3.reuse, RZ, PT ;  /* 0x000000ff0300720b */ /* 0x040fe40003f0d000 */
[----:B------:R-:W-:-:S04]  /*09f0*/  LOP3.LUT R2, R3, 0x40180000, RZ, 0x3c, !PT ;  /* 0x4018000003027812 */ /* 0x000fc800078e3cff */
[----:B------:R-:W-:-:S04]  /*0a00*/  LOP3.LUT R11, R2, 0x80000000, RZ, 0xc0, !PT ;  /* 0x80000000020b7812 */ /* 0x000fc800078ec0ff */
[----:B------:R-:W-:-:S03]  /*0a10*/  LOP3.LUT R9, R11, R9, RZ, 0xfc, !PT ;  /* 0x000000090b097212 */ /* 0x000fc600078efcff */
[----:B------:R-:W-:Y:S05]  /*0a20*/  @!P0 BRA `(.L_x_5) ;  /* 0x0000000000708947 */ /* 0x000fea0003800000 */
[----:B------:R-:W-:Y:S01]  /*0a30*/  IMAD.MOV R3, RZ, RZ, -R16 ;  /* 0x000000ffff037224 */ /* 0x000fe200078e0a10 */
[----:B------:R-:W-:Y:S01]  /*0a40*/  DMUL.RP R8, R14, R8 ;  /* 0x000000080e087228 */ /* 0x000fe20000008000 */
[----:B------:R-:W-:-:S06]  /*0a50*/  IMAD.MOV.U32 R2, RZ, RZ, RZ ;  /* 0x000000ffff027224 */ /* 0x000fcc00078e00ff */
[----:B------:R-:W-:-:S03]  /*0a60*/  DFMA R2, R12, -R2, R14 ;  /* 0x800000020c02722b */ /* 0x000fc6000000000e */
[----:B------:R-:W-:-:S03]  /*0a70*/  LOP3.LUT R11, R9, R11, RZ, 0x3c, !PT ;  /* 0x0000000b090b7212 */ /* 0x000fc600078e3cff */
[----:B------:R-:W-:-:S04]  /*0a80*/  IADD3 R2, PT, PT, -R16, -0x43300000, RZ ;  /* 0xbcd0000010027810 */ /* 0x000fc80007ffe1ff */
[----:B------:R-:W-:-:S04]  /*0a90*/  FSETP.NEU.AND P0, PT, |R3|, R2, PT ;  /* 0x000000020300720b */ /* 0x000fc80003f0d200 */
[----:B------:R-:W-:Y:S02]  /*0aa0*/  FSEL R12, R8, R12, !P0 ;  /* 0x0000000c080c7208 */ /* 0x000fe40004000000 */
[----:B------:R-:W-:Y:S01]  /*0ab0*/  FSEL R13, R11, R13, !P0 ;  /* 0x0000000d0b0d7208 */ /* 0x000fe20004000000 */
[----:B------:R-:W-:Y:S06]  /*0ac0*/  BRA `(.L_x_5) ;  /* 0x0000000000487947 */ /* 0x000fec0003800000 */
.L_x_4:
[----:B------:R-:W0:Y:S02]  /*0ad0*/  LDC.64 R2, c[0x0][0x388] ;  /* 0x0000e200ff027b82 */ /* 0x000e240000000a00 */
[----:B0-----:R-:W-:-:S14]  /*0ae0*/  DSETP.NAN.AND P0, PT, R2, R2, PT ;  /* 0x000000020200722a */ /* 0x001fdc0003f08000 */
[----:B------:R-:W-:Y:S05]  /*0af0*/  @P0 BRA `(.L_x_6) ;  /* 0x0000000000340947 */ /* 0x000fea0003800000 */
[----:B------:R-:W-:Y:S01]  /*0b00*/  ISETP.NE.AND P0, PT, R17, R22, PT ;  /* 0x000000161100720c */ /* 0x000fe20003f05270 */
[----:B------:R-:W-:Y:S02]  /*0b10*/  IMAD.MOV.U32 R12, RZ, RZ, 0x0 ;  /* 0x00000000ff0c7424 */ /* 0x000fe400078e00ff */
[----:B------:R-:W-:-:S10]  /*0b20*/  IMAD.MOV.U32 R13, RZ, RZ, -0x80000 ;  /* 0xfff80000ff0d7424 */ /* 0x000fd400078e00ff */
[----:B------:R-:W-:Y:S05]  /*0b30*/  @!P0 BRA `(.L_x_5) ;  /* 0x00000000002c8947 */ /* 0x000fea0003800000 */
[----:B------:R-:W-:Y:S02]  /*0b40*/  ISETP.NE.AND P0, PT, R17, 0x7ff00000, PT ;  /* 0x7ff000001100780c */ /* 0x000fe40003f05270 */
[----:B------:R-:W-:Y:S02]  /*0b50*/  LOP3.LUT R9, R9, 0x40180000, RZ, 0x3c, !PT ;  /* 0x4018000009097812 */ /* 0x000fe400078e3cff */
[----:B------:R-:W-:Y:S02]  /*0b60*/  ISETP.EQ.OR P0, PT, R22, RZ, !P0 ;  /* 0x000000ff1600720c */ /* 0x000fe40004702670 */
[----:B------:R-:W-:-:S11]  /*0b70*/  LOP3.LUT R13, R9, 0x80000000, RZ, 0xc0, !PT ;  /* 0x80000000090d7812 */ /* 0x000fd600078ec0ff */
[----:B------:R-:W-:Y:S02]  /*0b80*/  @P0 LOP3.LUT R2, R13, 0x7ff00000, RZ, 0xfc, !PT ;  /* 0x7ff000000d020812 */ /* 0x000fe400078efcff */
[----:B------:R-:W-:Y:S01]  /*0b90*/  @!P0 MOV R12, RZ ;  /* 0x000000ff000c8202 */ /* 0x000fe20000000f00 */
[----:B------:R-:W-:Y:S02]  /*0ba0*/  @P0 IMAD.MOV.U32 R12, RZ, RZ, RZ ;  /* 0x000000ffff0c0224 */ /* 0x000fe400078e00ff */
[----:B------:R-:W-:Y:S01]  /*0bb0*/  @P0 IMAD.MOV.U32 R13, RZ, RZ, R2 ;  /* 0x000000ffff0d0224 */ /* 0x000fe200078e0002 */
[----:B------:R-:W-:Y:S06]  /*0bc0*/  BRA `(.L_x_5) ;  /* 0x0000000000087947 */ /* 0x000fec0003800000 */
.L_x_6:
[----:B------:R-:W-:Y:S01]  /*0bd0*/  LOP3.LUT R13, R9, 0x80000, RZ, 0xfc, !PT ;  /* 0x00080000090d7812 */ /* 0x000fe200078efcff */
[----:B------:R-:W-:-:S07]  /*0be0*/  IMAD.MOV.U32 R12, RZ, RZ, R8 ;  /* 0x000000ffff0c7224 */ /* 0x000fce00078e0008 */
.L_x_5:
[----:B------:R-:W-:Y:S02]  /*0bf0*/  IMAD.MOV.U32 R2, RZ, RZ, R6 ;  /* 0x000000ffff027224 */ /* 0x000fe400078e0006 */
[----:B------:R-:W-:-:S04]  /*0c00*/  IMAD.MOV.U32 R3, RZ, RZ, 0x0 ;  /* 0x00000000ff037424 */ /* 0x000fc800078e00ff */
[----:B------:R-:W-:Y:S05]  /*0c10*/  RET.REL.NODEC R2 `(_Z16integral_simpsonPddi) ;  /* 0xfffffff002f87950 */ /* 0x000fea0003c3ffff */
.L_x_7:
[----:B------:R-:W-:-:S00]  /*0c20*/  BRA `(.L_x_7) ;  /* 0xfffffffc00fc7947 */ /* 0x000fc0000383ffff */
[----:B------:R-:W-:-:S00]  /*0c30*/  NOP ;  /* 0x0000000000007918 */ /* 0x000fc00000000000 */
        /* <DEDUP_REMOVED lines=12> */
.L_x_16:


//--------------------- .text._Z13integral_trapPddi --------------------------
	.section	.text._Z13integral_trapPddi,"ax",@progbits
	.align	128
        .global         _Z13integral_trapPddi
        .type           _Z13integral_trapPddi,@function
        .size           _Z13integral_trapPddi,(.L_x_18 - _Z13integral_trapPddi)
        .other          _Z13integral_trapPddi,@"STO_CUDA_ENTRY STV_DEFAULT"
_Z13integral_trapPddi:
.text._Z13integral_trapPddi:
        /* <DEDUP_REMOVED lines=9> */
[----:B------:R-:W0:Y:S01]  /*0090*/  LDCU.64 UR6, c[0x0][0x388] ;  /* 0x00007100ff0677ac */ /* 0x000e220008000a00 */
[----:B------:R-:W0:Y:S01]  /*00a0*/  I2F.F64 R2, R8 ;  /* 0x0000000800027312 */ /* 0x000e220000201c00 */
[----:B------:R-:W1:Y:S01]  /*00b0*/  S2UR UR5, SR_CgaCtaId ;  /* 0x00000000000579c3 */ /* 0x000e620000008800 */
[----:B------:R-:W-:Y:S01]  /*00c0*/  MOV R6, 0x0 ;  /* 0x0000000000067802 */ /* 0x000fe20000000f00 */
[----:B------:R-:W-:Y:S01]  /*00d0*/  IMAD.MOV.U32 R7, RZ, RZ, 0x40140000 ;  /* 0x40140000ff077424 */ /* 0x000fe200078e00ff */
[----:B------:R-:W-:Y:S01]  /*00e0*/  UMOV UR4, 0x400 ;  /* 0x0000040000047882 */ /* 0x000fe20000000000 */
[----:B0-----:R-:W-:-:S08]  /*00f0*/  DFMA R2, R2, UR6, RZ ;  /* 0x0000000602027c2b */ /* 0x001fd000080000ff */
[C---:B------:R-:W-:Y:S01]  /*0100*/  DADD R4, R2.reuse, UR6 ;  /* 0x0000000602047e29 */ /* 0x040fe20008000000 */
[----:B-1----:R-:W-:Y:S01]  /*0110*/  ULEA UR4, UR5, UR4, 0x18 ;  /* 0x0000000405047291 */ /* 0x002fe2000f8ec0ff */
[----:B------:R-:W-:-:S06]  /*0120*/  DFMA R2, R2, R6, 10 ;  /* 0x402400000202742b */ /* 0x000fcc0000000006 */
[----:B------:R-:W-:-:S08]  /*0130*/  DFMA R4, R4, R6, 10 ;  /* 0x402400000404742b */ /* 0x000fd00000000006 */
[----:B------:R-:W-:-:S08]  /*0140*/  DADD R2, R2, R4 ;  /* 0x0000000002027229 */ /* 0x000fd00000000004 */
[----:B------:R-:W-:Y:S01]  /*0150*/  DMUL R4, R2, 0.5 ;  /* 0x3fe0000002047828 */ /* 0x000fe20000000000 */
[----:B------:R-:W-:-:S05]  /*0160*/  MOV R2, UR4 ;  /* 0x0000000400027c02 */ /* 0x000fca0008000f00 */
[----:B------:R-:W-:Y:S02]  /*0170*/  IMAD R3, R9, 0x8, R2 ;  /* 0x0000000809037824 */ /* 0x000fe400078e0202 */
[----:B------:R-:W-:-:S07]  /*0180*/  DMUL R4, R4, UR6 ;  /* 0x0000000604047c28 */ /* 0x000fce0008000000 */
[----:B------:R1:W-:Y:S01]  /*0190*/  STS.64 [R3], R4 ;  /* 0x0000000403007388 */ /* 0x0003e20000000a00 */
[----:B------:R-:W-:Y:S05]  /*01a0*/  BRA `(.L_x_10) ;  /* 0x0000000000187947 */ /* 0x000fea0003800000 */
.L_x_9:
[----:B------:R-:W0:Y:S01]  /*01b0*/  S2UR UR5, SR_CgaCtaId ;  /* 0x00000000000579c3 */ /* 0x000e220000008800 */
[----:B------:R-:W-:Y:S02]  /*01c0*/  UMOV UR4, 0x400 ;  /* 0x0000040000047882 */ /* 0x000fe40000000000 */
[----:B0-----:R-:W-:-:S06]  /*01d0*/  ULEA UR4, UR5, UR4, 0x18 ;  /* 0x0000000405047291 */ /* 0x001fcc000f8ec0ff */
[----:B------:R-:W-:-:S04]  /*01e0*/  MOV R2, UR4 ;  /* 0x0000000400027c02 */ /* 0x000fc80008000f00 */
[----:B------:R-:W-:-:S05]  /*01f0*/  LEA R3, R9, R2, 0x3 ;  /* 0x0000000209037211 */ /* 0x000fca00078e18ff */
[----:B------:R0:W-:Y:S02]  /*0200*/  STS.64 [R3], RZ ;  /* 0x000000ff03007388 */ /* 0x0001e40000000a00 */
.L_x_10:
[----:B------:R-:W-:Y:S05]  /*0210*/  BSYNC.RECONVERGENT B0 ;  /* 0x0000000000007941 */ /* 0x000fea0003800200 */
.L_x_8:
[----:B------:R-:W-:Y:S01]  /*0220*/  BAR.SYNC.DEFER_BLOCKING 0x0 ;  /* 0x0000000000007b1d */ /* 0x000fe20000010000 */
[----:B------:R-:W-:-:S13]  /*0230*/  ISETP.NE.AND P0, PT, R9, RZ, PT ;  /* 0x000000ff0900720c */ /* 0x000fda0003f05270 */
[----:B------:R-:W-:Y:S05]  /*0240*/  @P0 EXIT ;  /* 0x000000000000094d */ /* 0x000fea0003800000 */
[----:B------:R-:W2:Y:S01]  /*0250*/  LDS.128 R12, [R2] ;  /* 0x00000000020c7984 */ /* 0x000ea20000000c00 */
[----:B------:R-:W3:Y:S03]  /*0260*/  LDCU.64 UR4, c[0x0][0x358] ;  /* 0x00006b00ff0477ac */ /* 0x000ee60008000a00 */
[----:B-1----:R-:W1:Y:S04]  /*0270*/  LDS.128 R4, [R2+0x10] ;  /* 0x0000100002047984 */ /* 0x002e680000000c00 */
[----:B------:R-:W4:Y:S01]  /*0280*/  LDS.128 R8, [R2+0x20] ;  /* 0x0000200002087984 */ /* 0x000f220000000c00 */
[----:B--2---:R-:W-:-:S08]  /*0290*/  DADD R12, RZ, R12 ;  /* 0x00000000ff0c7229 */ /* 0x004fd0000000000c */
[----:B------:R-:W-:Y:S02]  /*02a0*/  DADD R16, R12, R14 ;  /* 0x000000000c107229 */ /* 0x000fe4000000000e */
[----:B------:R-:W2:Y:S06]  /*02b0*/  LDS.128 R12, [R2+0x30] ;  /* 0x00003000020c7984 */ /* 0x000eac0000000c00 */
[----:B-1----:R-:W-:-:S08]  /*02c0*/  DADD R4, R16, R4 ;  /* 0x0000000010047229 */ /* 0x002fd00000000004 */
[----:B------:R-:W-:Y:S02]  /*02d0*/  DADD R16, R4, R6 ;  /* 0x0000000004107229 */ /* 0x000fe40000000006 */
[----:B------:R-:W1:Y:S06]  /*02e0*/  LDS.128 R4, [R2+0x40] ;  /* 0x0000400002047984 */ /* 0x000e6c0000000c00 */
[----:B----4-:R-:W-:-:S08]  /*02f0*/  DADD R8, R16, R8 ;  /* 0x0000000010087229 */ /* 0x010fd00000000008 */
[----:B------:R-:W-:Y:S02]  /*0300*/  DADD R16, R8, R10 ;  /* 0x0000000008107229 */ /* 0x000fe4000000000a */
[----:B------:R-:W4:Y:S06]  /*0310*/  LDS.128 R8, [R2+0x50] ;  /* 0x0000500002087984 */ /* 0x000f2c0000000c00 */
[----:B--2---:R-:W-:-:S08]  /*0320*/  DADD R12, R16, R12 ;  /* 0x00000000100c7229 */ /* 0x004fd0000000000c */
        /* <DEDUP_REMOVED lines=30> */
[----:B------:R-:W-:Y:S01]  /*0510*/  DADD R4, R4, R6 ;  /* 0x0000000004047229 */ /* 0x000fe20000000006 */
[----:B------:R-:W1:Y:S07]  /*0520*/  LDC.64 R6, c[0x0][0x380] ;  /* 0x0000e000ff067b82 */ /* 0x000e6e0000000a00 */
[----:B----4-:R-:W-:-:S08]  /*0530*/  DADD R4, R4, R8 ;  /* 0x0000000004047229 */ /* 0x010fd00000000008 */
[----:B------:R-:W-:-:S08]  /*0540*/  DADD R4, R4, R10 ;  /* 0x0000000004047229 */ /* 0x000fd0000000000a */
[----:B--2---:R-:W-:Y:S01]  /*0550*/  DADD R4, R4, R12 ;  /* 0x0000000004047229 */ /* 0x004fe2000000000c */
[----:B-1----:R-:W-:-:S07]  /*0560*/  IMAD.WIDE.U32 R6, R0, 0x8, R6 ;  /* 0x0000000800067825 */ /* 0x002fce00078e0006 */
[----:B------:R-:W-:-:S07]  /*0570*/  DADD R4, R4, R14 ;  /* 0x0000000004047229 */ /* 0x000fce000000000e */
[----:B---3--:R-:W-:Y:S01]  /*0580*/  STG.E.64 desc[UR4][R6.64], R4 ;  /* 0x0000000406007986 */ /* 0x008fe2000c101b04 */
[----:B------:R-:W-:Y:S05]  /*0590*/  EXIT ;  /* 0x000000000000794d */ /* 0x000fea0003800000 */
.L_x_11:
        /* <DEDUP_REMOVED lines=14> */
.L_x_18:


//--------------------- .text._Z13integral_rectPddi --------------------------
	.section	.text._Z13integral_rectPddi,"ax",@progbits
	.align	128
        .global         _Z13integral_rectPddi
        .type           _Z13integral_rectPddi,@function
        .size           _Z13integral_rectPddi,(.L_x_19 - _Z13integral_rectPddi)
        .other          _Z13integral_rectPddi,@"STO_CUDA_ENTRY STV_DEFAULT"
_Z13integral_rectPddi:
.text._Z13integral_rectPddi:
        /* <DEDUP_REMOVED lines=10> */
[----:B------:R-:W1:Y:S01]  /*00a0*/  S2UR UR5, SR_CgaCtaId ;  /* 0x00000000000579c3 */ /* 0x000e620000008800 */
[----:B------:R-:W0:Y:S01]  /*00b0*/  I2F.F64 R2, R6 ;  /* 0x0000000600027312 */ /* 0x000e220000201c00 */
[----:B------:R-:W-:Y:S01]  /*00c0*/  MOV R4, 0x0 ;  /* 0x0000000000047802 */ /* 0x000fe20000000f00 */
[----:B------:R-:W-:Y:S01]  /*00d0*/  IMAD.MOV.U32 R5, RZ, RZ, 0x40140000 ;  /* 0x40140000ff057424 */ /* 0x000fe200078e00ff */
[----:B------:R-:W-:Y:S01]  /*00e0*/  UMOV UR4, 0x400 ;  /* 0x0000040000047882 */ /* 0x000fe20000000000 */
[----:B0-----:R-:W-:Y:S01]  /*00f0*/  DFMA R2, R2, UR6, RZ ;  /* 0x0000000602027c2b */ /* 0x001fe200080000ff */
[----:B-1----:R-:W-:-:S07]  /*0100*/  ULEA UR4, UR5, UR4, 0x18 ;  /* 0x0000000405047291 */ /* 0x002fce000f8ec0ff */
[----:B------:R-:W-:Y:S01]  /*0110*/  DFMA R4, R2, R4, 10 ;  /* 0x402400000204742b */ /* 0x000fe20000000004 */
[----:B------:R-:W-:-:S07]  /*0120*/  MOV R2, UR4 ;  /* 0x0000000400027c02 */ /* 0x000fce0008000f00 */
[----:B------:R-:W-:Y:S01]  /*0130*/  DMUL R4, R4, UR6 ;  /* 0x0000000604047c28 */ /* 0x000fe20008000000 */
[----:B------:R-:W-:-:S06]  /*0140*/  IMAD R3, R7, 0x8, R2 ;  /* 0x0000000807037824 */ /* 0x000fcc00078e0202 */
[----:B------:R1:W-:Y:S01]  /*0150*/  STS.64 [R3], R4 ;  /* 0x0000000403007388 */ /* 0x0003e20000000a00 */
[----:B------:R-:W-:Y:S05]  /*0160*/  BRA `(.L_x_14) ;  /* 0x0000000000187947 */ /* 0x000fea0003800000 */
.L_x_13:
[----:B------:R-:W0:Y:S01]  /*0170*/  S2UR UR5, SR_CgaCtaId ;  /* 0x00000000000579c3 */ /* 0x000e220000008800 */
[----:B------:R-:W-:Y:S02]  /*0180*/  UMOV UR4, 0x400 ;  /* 0x0000040000047882 */ /* 0x000fe40000000000 */
[----:B0-----:R-:W-:-:S06]  /*0190*/  ULEA UR4, UR5, UR4, 0x18 ;  /* 0x0000000405047291 */ /* 0x001fcc000f8ec0ff */
[----:B------:R-:W-:-:S04]  /*01a0*/  MOV R2, UR4 ;  /* 0x0000000400027c02 */ /* 0x000fc80008000f00 */
[----:B------:R-:W-:-:S05]  /*01b0*/  LEA R3, R7, R2, 0x3 ;  /* 0x0000000207037211 */ /* 0x000fca00078e18ff */
[----:B------:R0:W-:Y:S02]  /*01c0*/  STS.64 [R3], RZ ;  /* 0x000000ff03007388 */ /* 0x0001e40000000a00 */
.L_x_14:
[----:B------:R-:W-:Y:S05]  /*01d0*/  BSYNC.RECONVERGENT B0 ;  /* 0x0000000000007941 */ /* 0x000fea0003800200 */
.L_x_12:
        /* <DEDUP_REMOVED lines=56> */
.L_x_15:
        /* <DEDUP_REMOVED lines=10> */
.L_x_19:


//--------------------- .nv.shared._Z16integral_simpsonPddi --------------------------
	.section	.nv.shared._Z16integral_simpsonPddi,"aw",@nobits
	.sectionflags	@""
	.align	8
.nv.shared._Z16integral_simpsonPddi:
	.zero		1280


//--------------------- .nv.shared.reserved.0     --------------------------
	.section	.nv.shared.reserved.0,"aw",@nobits
	.weak		__nv_reservedSMEM_offset_0_alias
	.size		__nv_reservedSMEM_offset_0_alias, 0, 64
	.other		__nv_reservedSMEM_offset_0_alias,@"STO_CUDA_RESERVED_SHARED STV_DEFAULT"
__nv_reservedSMEM_offset_0_alias:
	.zero		0
	.zero		64


//--------------------- .nv.shared._Z13integral_trapPddi --------------------------
	.section	.nv.shared._Z13integral_trapPddi,"aw",@nobits
	.sectionflags	@""
	.align	8
.nv.shared._Z13integral_trapPddi:
	.zero		1280


//--------------------- .nv.shared._Z13integral_rectPddi --------------------------
	.section	.nv.shared._Z13integral_rectPddi,"aw",@nobits
	.sectionflags	@""
	.align	8
.nv.shared._Z13integral_rectPddi:
	.zero		1280


//--------------------- .nv.constant0._Z16integral_simpsonPddi --------------------------
	.section	.nv.constant0._Z16integral_simpsonPddi,"a",@progbits
	.sectionflags	@""
	.align	4
.nv.constant0._Z16integral_simpsonPddi:
	.zero		916


//--------------------- .nv.constant0._Z13integral_trapPddi --------------------------
	.section	.nv.constant0._Z13integral_trapPddi,"a",@progbits
	.sectionflags	@""
	.align	4
.nv.constant0._Z13integral_trapPddi:
	.zero		916


//--------------------- .nv.constant0._Z13integral_rectPddi --------------------------
	.section	.nv.constant0._Z13integral_rectPddi,"a",@progbits
	.sectionflags	@""
	.align	4
.nv.constant0._Z13integral_rectPddi:
	.zero		916


//--------------------- SYMBOLS --------------------------

	.type		.nv.reservedSmem.offset0,@object
	.size		.nv.reservedSmem.offset0,0x4
	.type		.nv.reservedSmem.cap,@object
	.size		.nv.reservedSmem.cap,0x4
